//
// Generated by NVIDIA NVVM Compiler
//
// Compiler Build ID: CL-36424714
// Cuda compilation tools, release 13.0, V13.0.88
// Based on NVVM 20.0.0
//

.version 9.0
.target sm_100
.address_size 64

	// .globl	_Z6VecAddPfS_S_
.extern .shared .align 16 .b8 shared[];

.visible .entry _Z6VecAddPfS_S_(
	.param .u64 .ptr .align 1 _Z6VecAddPfS_S__param_0,
	.param .u64 .ptr .align 1 _Z6VecAddPfS_S__param_1,
	.param .u64 .ptr .align 1 _Z6VecAddPfS_S__param_2
)
{
	.reg .b32 	%r<8>;
	.reg .b32 	%f<6>;
	.reg .b64 	%rd<11>;

	ld.param.u64 	%rd1, [_Z6VecAddPfS_S__param_0];
	ld.param.u64 	%rd2, [_Z6VecAddPfS_S__param_1];
	ld.param.u64 	%rd3, [_Z6VecAddPfS_S__param_2];
	cvta.to.global.u64 	%rd4, %rd3;
	cvta.to.global.u64 	%rd5, %rd2;
	cvta.to.global.u64 	%rd6, %rd1;
	mov.u32 	%r1, %tid.x;
	mov.u32 	%r2, %ntid.x;
	mul.wide.u32 	%rd7, %r1, 4;
	add.s64 	%rd8, %rd6, %rd7;
	ld.global.f32 	%f1, [%rd8];
	shl.b32 	%r3, %r1, 2;
	mov.u32 	%r4, shared;
	add.s32 	%r5, %r4, %r3;
	st.shared.f32 	[%r5], %f1;
	add.s64 	%rd9, %rd5, %rd7;
	ld.global.f32 	%f2, [%rd9];
	shl.b32 	%r6, %r2, 2;
	add.s32 	%r7, %r5, %r6;
	st.shared.f32 	[%r7], %f2;
	bar.sync 	0;
	ld.shared.f32 	%f3, [%r5];
	ld.shared.f32 	%f4, [%r7];
	add.f32 	%f5, %f3, %f4;
	add.s64 	%rd10, %rd4, %rd7;
	st.global.f32 	[%rd10], %f5;
	ret;

}


// ===== COMPILED SASS (sm_100) =====

	.target	sm_100

	.elftype	@"ET_EXEC"


//--------------------- .note.nv.tkinfo           --------------------------
	.section	.note.nv.tkinfo,"",@"SHT_NOTE"
	.sectionflags	@"SHF_NOTE_NV_TKINFO"
	.tkinfo
        /*0018*/ 	.word	0x00000002
        /*0030*/ 	.string	""
        /*0030*/ 	.string	"ptxas"
        /*0030*/ 	.string	"Cuda compilation tools, release 13.0, V13.0.88"
        /*0030*/ 	.string	"Build cuda_13.0.r13.0/compiler.36424714_0"
        /*0030*/ 	.string	"-arch sm_100 -m 64 "



//--------------------- .note.nv.cuinfo           --------------------------
	.section	.note.nv.cuinfo,"",@"SHT_NOTE"
	.sectionflags	@"SHF_NOTE_NV_CUINFO"
        /*0018*/ 	.short	0x0002
        /*001a*/ 	.short	0x0064
        /*001c*/ 	.short	0x0082
	.zero		2


//--------------------- .nv.info                  --------------------------
	.section	.nv.info,"",@"SHT_CUDA_INFO"
	.align	4


	//----- nvinfo : EIATTR_REGCOUNT
	.align		4
        /*0000*/ 	.byte	0x04, 0x2f
        /*0002*/ 	.short	(.L_1 - .L_0)
	.align		4
.L_0:
        /*0004*/ 	.word	index@(_Z6VecAddPfS_S_)
        /*0008*/ 	.word	0x0000000e


	//----- nvinfo : EIATTR_FRAME_SIZE
	.align		4
.L_1:
        /*000c*/ 	.byte	0x04, 0x11
        /*000e*/ 	.short	(.L_3 - .L_2)
	.align		4
.L_2:
        /*0010*/ 	.word	index@(_Z6VecAddPfS_S_)
        /*0014*/ 	.word	0x00000000


	//----- nvinfo : EIATTR_MIN_STACK_SIZE
	.align		4
.L_3:
        /*0018*/ 	.byte	0x04, 0x12
        /*001a*/ 	.short	(.L_5 - .L_4)
	.align		4
.L_4:
        /*001c*/ 	.word	index@(_Z6VecAddPfS_S_)
        /*0020*/ 	.word	0x00000000
.L_5:


//--------------------- .nv.compat                --------------------------
	.section	.nv.compat,"",@"SHT_CUDA_COMPAT_INFO"
	.align	4
        /*0000*/ 	.byte	0x02, 0x09, 0x00, 0x00, 0x02, 0x02, 0x01, 0x00, 0x02, 0x05, 0x05, 0x00, 0x03, 0x07, 0x01, 0x01
        /*0010*/ 	.byte	0x02, 0x03, 0x00, 0x00, 0x02, 0x06, 0x01, 0x00, 0x04, 0x0b, 0x08, 0x00, 0x09, 0x00, 0x00, 0x00
        /*0020*/ 	.byte	0x00, 0x00, 0x00, 0x00


//--------------------- .nv.info._Z6VecAddPfS_S_  --------------------------
	.section	.nv.info._Z6VecAddPfS_S_,"",@"SHT_CUDA_INFO"
	.sectionflags	@""
	.align	4


	//----- nvinfo : EIATTR_CUDA_API_VERSION
	.align		4
        /*0000*/ 	.byte	0x04, 0x37
        /*0002*/ 	.short	(.L_7 - .L_6)
.L_6:
        /*0004*/ 	.word	0x00000082


	//----- nvinfo : EIATTR_KPARAM_INFO
	.align		4
.L_7:
        /*0008*/ 	.byte	0x04, 0x17
        /*000a*/ 	.short	(.L_9 - .L_8)
.L_8:
        /*000c*/ 	.word	0x00000000
        /*0010*/ 	.short	0x0002
        /*0012*/ 	.short	0x0010
        /*0014*/ 	.byte	0x00, 0xf5, 0x21, 0x00


	//----- nvinfo : EIATTR_KPARAM_INFO
	.align		4
.L_9:
        /*0018*/ 	.byte	0x04, 0x17
        /*001a*/ 	.short	(.L_11 - .L_10)
.L_10:
        /*001c*/ 	.word	0x00000000
        /*0020*/ 	.short	0x0001
        /*0022*/ 	.short	0x0008
        /*0024*/ 	.byte	0x00, 0xf5, 0x21, 0x00


	//----- nvinfo : EIATTR_KPARAM_INFO
	.align		4
.L_11:
        /*0028*/ 	.byte	0x04, 0x17
        /*002a*/ 	.short	(.L_13 - .L_12)
.L_12:
        /*002c*/ 	.word	0x00000000
        /*0030*/ 	.short	0x0000
        /*0032*/ 	.short	0x0000
        /*0034*/ 	.byte	0x00, 0xf5, 0x21, 0x00


	//----- nvinfo : EIATTR_SPARSE_MMA_MASK
	.align		4
.L_13:
        /*0038*/ 	.byte	0x03, 0x50
        /*003a*/ 	.short	0x0000


	//----- nvinfo : EIATTR_MAXREG_COUNT
	.align		4
        /*003c*/ 	.byte	0x03, 0x1b
        /*003e*/ 	.short	0x00ff


	//----- nvinfo : EIATTR_NUM_BARRIERS
	.align		4
        /*0040*/ 	.byte	0x02, 0x4c
        /*0042*/ 	.byte	0x01
	.zero		1


	//----- nvinfo : EIATTR_MERCURY_ISA_VERSION
	.align		4
        /*0044*/ 	.byte	0x03, 0x5f
        /*0046*/ 	.short	0x0101


	//----- nvinfo : EIATTR_VRC_CTA_INIT_COUNT
	.align		4
        /*0048*/ 	.byte	0x02, 0x4a
	.zero		1
	.zero		1


	//----- nvinfo : EIATTR_EXIT_INSTR_OFFSETS
	.align		4
        /*004c*/ 	.byte	0x04, 0x1c
        /*004e*/ 	.short	(.L_15 - .L_14)


	//   ....[0]....
.L_14:
        /*0050*/ 	.word	0x00000180


	//----- nvinfo : EIATTR_CBANK_PARAM_SIZE
	.align		4
.L_15:
        /*0054*/ 	.byte	0x03, 0x19
        /*0056*/ 	.short	0x0018


	//----- nvinfo : EIATTR_PARAM_CBANK
	.align		4
        /*0058*/ 	.byte	0x04, 0x0a
        /*005a*/ 	.short	(.L_17 - .L_16)
	.align		4
.L_16:
        /*005c*/ 	.word	index@(.nv.constant0._Z6VecAddPfS_S_)
        /*0060*/ 	.short	0x0380
        /*0062*/ 	.short	0x0018


	//----- nvinfo : EIATTR_SW_WAR
	.align		4
.L_17:
        /*0064*/ 	.byte	0x04, 0x36
        /*0066*/ 	.short	(.L_19 - .L_18)
.L_18:
        /*0068*/ 	.word	0x00000008
.L_19:


//--------------------- .nv.callgraph             --------------------------
	.section	.nv.callgraph,"",@"SHT_CUDA_CALLGRAPH"
	.align	4
	.sectionentsize	8
	.align		4
        /*0000*/ 	.word	0x00000000
	.align		4
        /*0004*/ 	.word	0xffffffff
	.align		4
        /*0008*/ 	.word	0x00000000
	.align		4
        /*000c*/ 	.word	0xfffffffe
	.align		4
        /*0010*/ 	.word	0x00000000
	.align		4
        /*0014*/ 	.word	0xfffffffd
	.align		4
        /*0018*/ 	.word	0x00000000
	.align		4
        /*001c*/ 	.word	0xfffffffc


//--------------------- .text._Z6VecAddPfS_S_     --------------------------
	.section	.text._Z6VecAddPfS_S_,"ax",@progbits
	.align	128
        .global         _Z6VecAddPfS_S_
        .type           _Z6VecAddPfS_S_,@function
        .size           _Z6VecAddPfS_S_,(.L_x_1 - _Z6VecAddPfS_S_)
        .other          _Z6VecAddPfS_S_,@"STO_CUDA_ENTRY STV_DEFAULT"
_Z6VecAddPfS_S_:
.text._Z6VecAddPfS_S_:
[----:B------:R-:W-:Y:S01]  /*0000*/  LDC R1, c[0x0][0x37c] ;  /* 0x0000df00ff017b82 */ /* 0x000fe20000000800 */
[----:B------:R-:W0:Y:S07]  /*0010*/  S2R R11, SR_TID.X ;  /* 0x00000000000b7919 */ /* 0x000e2e0000002100 */
[----:B------:R-:W0:Y:S01]  /*0020*/  LDC.64 R2, c[0x0][0x380] ;  /* 0x0000e000ff027b82 */ /* 0x000e220000000a00 */
[----:B------:R-:W1:Y:S07]  /*0030*/  LDCU.64 UR6, c[0x0][0x358] ;  /* 0x00006b00ff0677ac */ /* 0x000e6e0008000a00 */
[----:B------:R-:W2:Y:S01]  /*0040*/  LDC.64 R4, c[0x0][0x388] ;  /* 0x0000e200ff047b82 */ /* 0x000ea20000000a00 */
[----:B0-----:R-:W-:-:S04]  /*0050*/  IMAD.WIDE.U32 R2, R11, 0x4, R2 ;  /* 0x000000040b027825 */ /* 0x001fc800078e0002 */
[----:B--2---:R-:W-:Y:S01]  /*0060*/  IMAD.WIDE.U32 R4, R11, 0x4, R4 ;  /* 0x000000040b047825 */ /* 0x004fe200078e0004 */
[----:B-1----:R0:W2:Y:S05]  /*0070*/  LDG.E R0, desc[UR6][R2.64] ;  /* 0x0000000602007981 */ /* 0x0020aa000c1e1900 */
[----:B------:R-:W3:Y:S01]  /*0080*/  LDG.E R4, desc[UR6][R4.64] ;  /* 0x0000000604047981 */ /* 0x000ee2000c1e1900 */
[----:B------:R-:W1:Y:S01]  /*0090*/  S2UR UR5, SR_CgaCtaId ;  /* 0x00000000000579c3 */ /* 0x000e620000008800 */
[----:B------:R-:W-:-:S07]  /*00a0*/  UMOV UR4, 0x400 ;  /* 0x0000040000047882 */ /* 0x000fce0000000000 */
[----:B------:R-:W4:Y:S08]  /*00b0*/  LDC R6, c[0x0][0x360] ;  /* 0x0000d800ff067b82 */ /* 0x000f300000000800 */
[----:B0-----:R-:W0:Y:S01]  /*00c0*/  LDC.64 R2, c[0x0][0x390] ;  /* 0x0000e400ff027b82 */ /* 0x001e220000000a00 */
[----:B-1----:R-:W-:-:S06]  /*00d0*/  ULEA UR4, UR5, UR4, 0x18 ;  /* 0x0000000405047291 */ /* 0x002fcc000f8ec0ff */
[----:B------:R-:W-:-:S04]  /*00e0*/  LEA R7, R11, UR4, 0x2 ;  /* 0x000000040b077c11 */ /* 0x000fc8000f8e10ff */
[----:B----4-:R-:W-:Y:S01]  /*00f0*/  LEA R9, R6, R7, 0x2 ;  /* 0x0000000706097211 */ /* 0x010fe200078e10ff */
[----:B0-----:R-:W-:Y:S01]  /*0100*/  IMAD.WIDE.U32 R2, R11, 0x4, R2 ;  /* 0x000000040b027825 */ /* 0x001fe200078e0002 */
[----:B--2---:R-:W-:Y:S04]  /*0110*/  STS [R7], R0 ;  /* 0x0000000007007388 */ /* 0x004fe80000000800 */
[----:B---3--:R-:W-:Y:S01]  /*0120*/  STS [R9], R4 ;  /* 0x0000000409007388 */ /* 0x008fe20000000800 */
[----:B------:R-:W-:Y:S06]  /*0130*/  BAR.SYNC.DEFER_BLOCKING 0x0 ;  /* 0x0000000000007b1d */ /* 0x000fec0000010000 */
[----:B------:R-:W-:Y:S04]  /*0140*/  LDS R6, [R7] ;  /* 0x0000000007067984 */ /* 0x000fe80000000800 */
[----:B------:R-:W0:Y:S02]  /*0150*/  LDS R5, [R9] ;  /* 0x0000000009057984 */ /* 0x000e240000000800 */
[----:B0-----:R-:W-:-:S05]  /*0160*/  FADD R5, R6, R5 ;  /* 0x0000000506057221 */ /* 0x001fca0000000000 */
[----:B------:R-:W-:Y:S01]  /*0170*/  STG.E desc[UR6][R2.64], R5 ;  /* 0x0000000502007986 */ /* 0x000fe2000c101906 */
[----:B------:R-:W-:Y:S05]  /*0180*/  EXIT ;  /* 0x000000000000794d */ /* 0x000fea0003800000 */
.L_x_0:
[----:B------:R-:W-:-:S00]  /*0190*/  BRA `(.L_x_0) ;  /* 0xfffffffc00fc7947 */ /* 0x000fc0000383ffff */
[----:B------:R-:W-:-:S00]  /*01a0*/  NOP ;  /* 0x0000000000007918 */ /* 0x000fc00000000000 */
        /* <DEDUP_REMOVED lines=13> */
.L_x_1:


//--------------------- .nv.shared._Z6VecAddPfS_S_ --------------------------
	.section	.nv.shared._Z6VecAddPfS_S_,"aw",@nobits
	.sectionflags	@""
	.align	16
	.zero		1024


//--------------------- .nv.shared.reserved.0     --------------------------
	.section	.nv.shared.reserved.0,"aw",@nobits
	.weak		__nv_reservedSMEM_offset_0_alias
	.size		__nv_reservedSMEM_offset_0_alias, 0, 64
	.other		__nv_reservedSMEM_offset_0_alias,@"STO_CUDA_RESERVED_SHARED STV_DEFAULT"
__nv_reservedSMEM_offset_0_alias:
	.zero		0
	.zero		64


//--------------------- .nv.constant0._Z6VecAddPfS_S_ --------------------------
	.section	.nv.constant0._Z6VecAddPfS_S_,"a",@progbits
	.sectionflags	@""
	.align	4
.nv.constant0._Z6VecAddPfS_S_:
	.zero		920


//--------------------- SYMBOLS --------------------------

	.type		.nv.reservedSmem.offset0,@object
	.size		.nv.reservedSmem.offset0,0x4
	.type		.nv.reservedSmem.cap,@object
	.size		.nv.reservedSmem.cap,0x4
